//
// Generated by NVIDIA NVVM Compiler
//
// Compiler Build ID: CL-36424714
// Cuda compilation tools, release 13.0, V13.0.88
// Based on NVVM 20.0.0
//

.version 9.0
.target sm_100
.address_size 64

	// .globl	dummy_kernel

.visible .entry dummy_kernel()
{


	ret;

}


// ===== COMPILED SASS (sm_100) =====

	.target	sm_100

	.elftype	@"ET_EXEC"


//--------------------- .note.nv.tkinfo           --------------------------
	.section	.note.nv.tkinfo,"",@"SHT_NOTE"
	.sectionflags	@"SHF_NOTE_NV_TKINFO"
	.tkinfo
        /*0018*/ 	.word	0x00000002
        /*0030*/ 	.string	""
        /*0030*/ 	.string	"ptxas"
        /*0030*/ 	.string	"Cuda compilation tools, release 13.0, V13.0.88"
        /*0030*/ 	.string	"Build cuda_13.0.r13.0/compiler.36424714_0"
        /*0030*/ 	.string	"-arch sm_100 -m 64 "



//--------------------- .note.nv.cuinfo           --------------------------
	.section	.note.nv.cuinfo,"",@"SHT_NOTE"
	.sectionflags	@"SHF_NOTE_NV_CUINFO"
        /*0018*/ 	.short	0x0002
        /*001a*/ 	.short	0x0064
        /*001c*/ 	.short	0x0082
	.zero		2


//--------------------- .nv.info                  --------------------------
	.section	.nv.info,"",@"SHT_CUDA_INFO"
	.align	4


	//----- nvinfo : EIATTR_REGCOUNT
	.align		4
        /*0000*/ 	.byte	0x04, 0x2f
        /*0002*/ 	.short	(.L_1 - .L_0)
	.align		4
.L_0:
        /*0004*/ 	.word	index@(dummy_kernel)
        /*0008*/ 	.word	0x00000004


	//----- nvinfo : EIATTR_FRAME_SIZE
	.align		4
.L_1:
        /*000c*/ 	.byte	0x04, 0x11
        /*000e*/ 	.short	(.L_3 - .L_2)
	.align		4
.L_2:
        /*0010*/ 	.word	index@(dummy_kernel)
        /*0014*/ 	.word	0x00000000


	//----- nvinfo : EIATTR_MIN_STACK_SIZE
	.align		4
.L_3:
        /*0018*/ 	.byte	0x04, 0x12
        /*001a*/ 	.short	(.L_5 - .L_4)
	.align		4
.L_4:
        /*001c*/ 	.word	index@(dummy_kernel)
        /*0020*/ 	.word	0x00000000
.L_5:


//--------------------- .nv.compat                --------------------------
	.section	.nv.compat,"",@"SHT_CUDA_COMPAT_INFO"
	.align	4
        /*0000*/ 	.byte	0x02, 0x09, 0x00, 0x00, 0x02, 0x02, 0x01, 0x00, 0x02, 0x05, 0x05, 0x00, 0x03, 0x07, 0x01, 0x01
        /*0010*/ 	.byte	0x02, 0x03, 0x00, 0x00, 0x02, 0x06, 0x01, 0x00, 0x04, 0x0b, 0x08, 0x00, 0x09, 0x00, 0x00, 0x00
        /*0020*/ 	.byte	0x00, 0x00, 0x00, 0x00


//--------------------- .nv.info.dummy_kernel     --------------------------
	.section	.nv.info.dummy_kernel,"",@"SHT_CUDA_INFO"
	.sectionflags	@""
	.align	4


	//----- nvinfo : EIATTR_CUDA_API_VERSION
	.align		4
        /*0000*/ 	.byte	0x04, 0x37
        /*0002*/ 	.short	(.L_7 - .L_6)
.L_6:
        /*0004*/ 	.word	0x00000082


	//----- nvinfo : EIATTR_SPARSE_MMA_MASK
	.align		4
.L_7:
        /*0008*/ 	.byte	0x03, 0x50
        /*000a*/ 	.short	0x0000


	//----- nvinfo : EIATTR_MAXREG_COUNT
	.align		4
        /*000c*/ 	.byte	0x03, 0x1b
        /*000e*/ 	.short	0x00ff


	//----- nvinfo : EIATTR_MERCURY_ISA_VERSION
	.align		4
        /*0010*/ 	.byte	0x03, 0x5f
        /*0012*/ 	.short	0x0101


	//----- nvinfo : EIATTR_VRC_CTA_INIT_COUNT
	.align		4
        /*0014*/ 	.byte	0x02, 0x4a
	.zero		1
	.zero		1


	//----- nvinfo : EIATTR_EXIT_INSTR_OFFSETS
	.align		4
        /*0018*/ 	.byte	0x04, 0x1c
        /*001a*/ 	.short	(.L_9 - .L_8)


	//   ....[0]....
.L_8:
        /*001c*/ 	.word	0x00000010


	//----- nvinfo : EIATTR_SW_WAR
	.align		4
.L_9:
        /*0020*/ 	.byte	0x04, 0x36
        /*0022*/ 	.short	(.L_11 - .L_10)
.L_10:
        /*0024*/ 	.word	0x00000008
.L_11:


//--------------------- .nv.callgraph             --------------------------
	.section	.nv.callgraph,"",@"SHT_CUDA_CALLGRAPH"
	.align	4
	.sectionentsize	8
	.align		4
        /*0000*/ 	.word	0x00000000
	.align		4
        /*0004*/ 	.word	0xffffffff
	.align		4
        /*0008*/ 	.word	0x00000000
	.align		4
        /*000c*/ 	.word	0xfffffffe
	.align		4
        /*0010*/ 	.word	0x00000000
	.align		4
        /*0014*/ 	.word	0xfffffffd
	.align		4
        /*0018*/ 	.word	0x00000000
	.align		4
        /*001c*/ 	.word	0xfffffffc


//--------------------- .text.dummy_kernel        --------------------------
	.section	.text.dummy_kernel,"ax",@progbits
	.align	128
        .global         dummy_kernel
        .type           dummy_kernel,@function
        .size           dummy_kernel,(.L_x_1 - dummy_kernel)
        .other          dummy_kernel,@"STO_CUDA_ENTRY STV_DEFAULT"
dummy_kernel:
.text.dummy_kernel:
[----:B------:R-:W-:Y:S01]  /*0000*/  LDC R1, c[0x0][0x37c] ;  /* 0x0000df00ff017b82 */ /* 0x000fe20000000800 */
[----:B------:R-:W-:Y:S05]  /*0010*/  EXIT ;  /* 0x000000000000794d */ /* 0x000fea0003800000 */
.L_x_0:
[----:B------:R-:W-:-:S00]  /*0020*/  BRA `(.L_x_0) ;  /* 0xfffffffc00fc7947 */ /* 0x000fc0000383ffff */
[----:B------:R-:W-:-:S00]  /*0030*/  NOP ;  /* 0x0000000000007918 */ /* 0x000fc00000000000 */
        /* <DEDUP_REMOVED lines=12> */
.L_x_1:


//--------------------- .nv.shared.reserved.0     --------------------------
	.section	.nv.shared.reserved.0,"aw",@nobits
	.weak		__nv_reservedSMEM_offset_0_alias
	.size		__nv_reservedSMEM_offset_0_alias, 0, 64
	.other		__nv_reservedSMEM_offset_0_alias,@"STO_CUDA_RESERVED_SHARED STV_DEFAULT"
__nv_reservedSMEM_offset_0_alias:
	.zero		0
	.zero		64


//--------------------- .nv.constant0.dummy_kernel --------------------------
	.section	.nv.constant0.dummy_kernel,"a",@progbits
	.sectionflags	@""
	.align	4
.nv.constant0.dummy_kernel:
	.zero		896


//--------------------- SYMBOLS --------------------------

	.type		.nv.reservedSmem.offset0,@object
	.size		.nv.reservedSmem.offset0,0x4
